//
// Generated by NVIDIA NVVM Compiler
//
// Compiler Build ID: CL-36424714
// Cuda compilation tools, release 13.0, V13.0.88
// Based on NVVM 20.0.0
//

.version 9.0
.target sm_100
.address_size 64

	// .globl	_Z6kernelPiP5Mutex

.visible .entry _Z6kernelPiP5Mutex(
	.param .u64 .ptr .align 1 _Z6kernelPiP5Mutex_param_0,
	.param .u64 .ptr .align 1 _Z6kernelPiP5Mutex_param_1
)
{
	.reg .pred 	%p<2>;
	.reg .b32 	%r<5>;
	.reg .b64 	%rd<7>;

	ld.param.u64 	%rd2, [_Z6kernelPiP5Mutex_param_0];
	ld.param.u64 	%rd3, [_Z6kernelPiP5Mutex_param_1];
	cvta.to.global.u64 	%rd1, %rd3;
$L__BB0_1:
	ld.global.u64 	%rd4, [%rd1];
	atom.relaxed.cas.b32 	%r1, [%rd4], 0, 1;
	setp.ne.s32 	%p1, %r1, 0;
	@%p1 bra 	$L__BB0_1;
	cvta.to.global.u64 	%rd5, %rd2;
	ld.global.u32 	%r2, [%rd5];
	add.s32 	%r3, %r2, 1;
	st.global.u32 	[%rd5], %r3;
	ld.global.u64 	%rd6, [%rd1];
	atom.exch.b32 	%r4, [%rd6], 0;
	ret;

}


// ===== COMPILED SASS (sm_100) =====

	.target	sm_100

	.elftype	@"ET_EXEC"


//--------------------- .note.nv.tkinfo           --------------------------
	.section	.note.nv.tkinfo,"",@"SHT_NOTE"
	.sectionflags	@"SHF_NOTE_NV_TKINFO"
	.tkinfo
        /*0018*/ 	.word	0x00000002
        /*0030*/ 	.string	""
        /*0030*/ 	.string	"ptxas"
        /*0030*/ 	.string	"Cuda compilation tools, release 13.0, V13.0.88"
        /*0030*/ 	.string	"Build cuda_13.0.r13.0/compiler.36424714_0"
        /*0030*/ 	.string	"-arch sm_100 -m 64 "



//--------------------- .note.nv.cuinfo           --------------------------
	.section	.note.nv.cuinfo,"",@"SHT_NOTE"
	.sectionflags	@"SHF_NOTE_NV_CUINFO"
        /*0018*/ 	.short	0x0002
        /*001a*/ 	.short	0x0064
        /*001c*/ 	.short	0x0082
	.zero		2


//--------------------- .nv.info                  --------------------------
	.section	.nv.info,"",@"SHT_CUDA_INFO"
	.align	4


	//----- nvinfo : EIATTR_REGCOUNT
	.align		4
        /*0000*/ 	.byte	0x04, 0x2f
        /*0002*/ 	.short	(.L_1 - .L_0)
	.align		4
.L_0:
        /*0004*/ 	.word	index@(_Z6kernelPiP5Mutex)
        /*0008*/ 	.word	0x0000000a


	//----- nvinfo : EIATTR_FRAME_SIZE
	.align		4
.L_1:
        /*000c*/ 	.byte	0x04, 0x11
        /*000e*/ 	.short	(.L_3 - .L_2)
	.align		4
.L_2:
        /*0010*/ 	.word	index@(_Z6kernelPiP5Mutex)
        /*0014*/ 	.word	0x00000000


	//----- nvinfo : EIATTR_MIN_STACK_SIZE
	.align		4
.L_3:
        /*0018*/ 	.byte	0x04, 0x12
        /*001a*/ 	.short	(.L_5 - .L_4)
	.align		4
.L_4:
        /*001c*/ 	.word	index@(_Z6kernelPiP5Mutex)
        /*0020*/ 	.word	0x00000000
.L_5:


//--------------------- .nv.compat                --------------------------
	.section	.nv.compat,"",@"SHT_CUDA_COMPAT_INFO"
	.align	4
        /*0000*/ 	.byte	0x02, 0x09, 0x00, 0x00, 0x02, 0x02, 0x01, 0x00, 0x02, 0x05, 0x05, 0x00, 0x03, 0x07, 0x01, 0x01
        /*0010*/ 	.byte	0x02, 0x03, 0x00, 0x00, 0x02, 0x06, 0x01, 0x00, 0x04, 0x0b, 0x08, 0x00, 0x09, 0x00, 0x00, 0x00
        /*0020*/ 	.byte	0x00, 0x00, 0x00, 0x00


//--------------------- .nv.info._Z6kernelPiP5Mutex --------------------------
	.section	.nv.info._Z6kernelPiP5Mutex,"",@"SHT_CUDA_INFO"
	.sectionflags	@""
	.align	4


	//----- nvinfo : EIATTR_CUDA_API_VERSION
	.align		4
        /*0000*/ 	.byte	0x04, 0x37
        /*0002*/ 	.short	(.L_7 - .L_6)
.L_6:
        /*0004*/ 	.word	0x00000082


	//----- nvinfo : EIATTR_KPARAM_INFO
	.align		4
.L_7:
        /*0008*/ 	.byte	0x04, 0x17
        /*000a*/ 	.short	(.L_9 - .L_8)
.L_8:
        /*000c*/ 	.word	0x00000000
        /*0010*/ 	.short	0x0001
        /*0012*/ 	.short	0x0008
        /*0014*/ 	.byte	0x00, 0xf5, 0x21, 0x00


	//----- nvinfo : EIATTR_KPARAM_INFO
	.align		4
.L_9:
        /*0018*/ 	.byte	0x04, 0x17
        /*001a*/ 	.short	(.L_11 - .L_10)
.L_10:
        /*001c*/ 	.word	0x00000000
        /*0020*/ 	.short	0x0000
        /*0022*/ 	.short	0x0000
        /*0024*/ 	.byte	0x00, 0xf5, 0x21, 0x00


	//----- nvinfo : EIATTR_SPARSE_MMA_MASK
	.align		4
.L_11:
        /*0028*/ 	.byte	0x03, 0x50
        /*002a*/ 	.short	0x0000


	//----- nvinfo : EIATTR_MAXREG_COUNT
	.align		4
        /*002c*/ 	.byte	0x03, 0x1b
        /*002e*/ 	.short	0x00ff


	//----- nvinfo : EIATTR_MERCURY_ISA_VERSION
	.align		4
        /*0030*/ 	.byte	0x03, 0x5f
        /*0032*/ 	.short	0x0101


	//----- nvinfo : EIATTR_VRC_CTA_INIT_COUNT
	.align		4
        /*0034*/ 	.byte	0x02, 0x4a
	.zero		1
	.zero		1


	//----- nvinfo : EIATTR_EXIT_INSTR_OFFSETS
	.align		4
        /*0038*/ 	.byte	0x04, 0x1c
        /*003a*/ 	.short	(.L_13 - .L_12)


	//   ....[0]....
.L_12:
        /*003c*/ 	.word	0x00000120


	//----- nvinfo : EIATTR_CRS_STACK_SIZE
	.align		4
.L_13:
        /*0040*/ 	.byte	0x04, 0x1e
        /*0042*/ 	.short	(.L_15 - .L_14)
.L_14:
        /*0044*/ 	.word	0x00000000


	//----- nvinfo : EIATTR_CBANK_PARAM_SIZE
	.align		4
.L_15:
        /*0048*/ 	.byte	0x03, 0x19
        /*004a*/ 	.short	0x0010


	//----- nvinfo : EIATTR_PARAM_CBANK
	.align		4
        /*004c*/ 	.byte	0x04, 0x0a
        /*004e*/ 	.short	(.L_17 - .L_16)
	.align		4
.L_16:
        /*0050*/ 	.word	index@(.nv.constant0._Z6kernelPiP5Mutex)
        /*0054*/ 	.short	0x0380
        /*0056*/ 	.short	0x0010


	//----- nvinfo : EIATTR_SW_WAR
	.align		4
.L_17:
        /*0058*/ 	.byte	0x04, 0x36
        /*005a*/ 	.short	(.L_19 - .L_18)
.L_18:
        /*005c*/ 	.word	0x00000008
.L_19:


//--------------------- .nv.callgraph             --------------------------
	.section	.nv.callgraph,"",@"SHT_CUDA_CALLGRAPH"
	.align	4
	.sectionentsize	8
	.align		4
        /*0000*/ 	.word	0x00000000
	.align		4
        /*0004*/ 	.word	0xffffffff
	.align		4
        /*0008*/ 	.word	0x00000000
	.align		4
        /*000c*/ 	.word	0xfffffffe
	.align		4
        /*0010*/ 	.word	0x00000000
	.align		4
        /*0014*/ 	.word	0xfffffffd
	.align		4
        /*0018*/ 	.word	0x00000000
	.align		4
        /*001c*/ 	.word	0xfffffffc


//--------------------- .text._Z6kernelPiP5Mutex  --------------------------
	.section	.text._Z6kernelPiP5Mutex,"ax",@progbits
	.align	128
        .global         _Z6kernelPiP5Mutex
        .type           _Z6kernelPiP5Mutex,@function
        .size           _Z6kernelPiP5Mutex,(.L_x_3 - _Z6kernelPiP5Mutex)
        .other          _Z6kernelPiP5Mutex,@"STO_CUDA_ENTRY STV_DEFAULT"
_Z6kernelPiP5Mutex:
.text._Z6kernelPiP5Mutex:
[----:B------:R-:W-:Y:S08]  /*0000*/  LDC R1, c[0x0][0x37c] ;  /* 0x0000df00ff017b82 */ /* 0x000ff00000000800 */
[----:B------:R-:W0:Y:S01]  /*0010*/  LDC.64 R2, c[0x0][0x388] ;  /* 0x0000e200ff027b82 */ /* 0x000e220000000a00 */
[----:B------:R-:W-:Y:S01]  /*0020*/  BSSY B0, `(.L_x_0) ;  /* 0x0000009000007945 */ /* 0x000fe20003800000 */
[----:B------:R-:W1:Y:S02]  /*0030*/  LDCU.64 UR4, c[0x0][0x358] ;  /* 0x00006b00ff0477ac */ /* 0x000e640008000a00 */
.L_x_1:
[----:B01----:R-:W2:Y:S01]  /*0040*/  LDG.E.64 R4, desc[UR4][R2.64] ;  /* 0x0000000402047981 */ /* 0x003ea2000c1e1b00 */
[----:B------:R-:W-:Y:S02]  /*0050*/  HFMA2 R6, -RZ, RZ, 0, 0 ;  /* 0x00000000ff067431 */ /* 0x000fe400000001ff */
[----:B------:R-:W-:Y:S01]  /*0060*/  IMAD.MOV.U32 R7, RZ, RZ, 0x1 ;  /* 0x00000001ff077424 */ /* 0x000fe200078e00ff */
[----:B------:R-:W-:Y:S05]  /*0070*/  YIELD ;  /* 0x0000000000007946 */ /* 0x000fea0003800000 */
[----:B--2---:R-:W2:Y:S02]  /*0080*/  ATOM.E.CAS.STRONG.GPU PT, R4, [R4], R6, R7 ;  /* 0x000000060404738b */ /* 0x004ea400001ee107 */
[----:B--2---:R-:W-:-:S13]  /*0090*/  ISETP.NE.AND P0, PT, R4, RZ, PT ;  /* 0x000000ff0400720c */ /* 0x004fda0003f05270 */
[----:B------:R-:W-:Y:S05]  /*00a0*/  @P0 BRA `(.L_x_1) ;  /* 0xfffffffc00e40947 */ /* 0x000fea000383ffff */
[----:B------:R-:W-:Y:S05]  /*00b0*/  BSYNC B0 ;  /* 0x0000000000007941 */ /* 0x000fea0003800000 */
.L_x_0:
[----:B------:R-:W0:Y:S02]  /*00c0*/  LDC.64 R4, c[0x0][0x380] ;  /* 0x0000e000ff047b82 */ /* 0x000e240000000a00 */
[----:B0-----:R-:W2:Y:S02]  /*00d0*/  LDG.E R0, desc[UR4][R4.64] ;  /* 0x0000000404007981 */ /* 0x001ea4000c1e1900 */
[----:B--2---:R-:W-:-:S05]  /*00e0*/  VIADD R7, R0, 0x1 ;  /* 0x0000000100077836 */ /* 0x004fca0000000000 */
[----:B------:R-:W-:Y:S04]  /*00f0*/  STG.E desc[UR4][R4.64], R7 ;  /* 0x0000000704007986 */ /* 0x000fe8000c101904 */
[----:B------:R-:W2:Y:S04]  /*0100*/  LDG.E.64 R2, desc[UR4][R2.64] ;  /* 0x0000000402027981 */ /* 0x000ea8000c1e1b00 */
[----:B--2---:R-:W-:Y:S01]  /*0110*/  ATOM.E.EXCH.STRONG.GPU PT, RZ, desc[UR4][R2.64], RZ ;  /* 0x800000ff02ff798a */ /* 0x004fe2000c1ef104 */
[----:B------:R-:W-:Y:S05]  /*0120*/  EXIT ;  /* 0x000000000000794d */ /* 0x000fea0003800000 */
.L_x_2:
[----:B------:R-:W-:-:S00]  /*0130*/  BRA `(.L_x_2) ;  /* 0xfffffffc00fc7947 */ /* 0x000fc0000383ffff */
[----:B------:R-:W-:-:S00]  /*0140*/  NOP ;  /* 0x0000000000007918 */ /* 0x000fc00000000000 */
        /* <DEDUP_REMOVED lines=11> */
.L_x_3:


//--------------------- .nv.shared.reserved.0     --------------------------
	.section	.nv.shared.reserved.0,"aw",@nobits
	.weak		__nv_reservedSMEM_offset_0_alias
	.size		__nv_reservedSMEM_offset_0_alias, 0, 64
	.other		__nv_reservedSMEM_offset_0_alias,@"STO_CUDA_RESERVED_SHARED STV_DEFAULT"
__nv_reservedSMEM_offset_0_alias:
	.zero		0
	.zero		64


//--------------------- .nv.constant0._Z6kernelPiP5Mutex --------------------------
	.section	.nv.constant0._Z6kernelPiP5Mutex,"a",@progbits
	.sectionflags	@""
	.align	4
.nv.constant0._Z6kernelPiP5Mutex:
	.zero		912


//--------------------- SYMBOLS --------------------------

	.type		.nv.reservedSmem.offset0,@object
	.size		.nv.reservedSmem.offset0,0x4
